	.headerflags	@"EF_CUDA_TEXMODE_UNIFIED EF_CUDA_64BIT_ADDRESS EF_CUDA_ACCELERATORS EF_CUDA_SM90 EF_CUDA_VIRTUAL_SM(EF_CUDA_SM90)"
	.elftype	@"ET_EXEC"


//--------------------- .nv.info                  --------------------------
	.section	.nv.info,"",@"SHT_CUDA_INFO"
	.align	4


	//----- nvinfo : EIATTR_REGCOUNT
	.align		4
        /*0000*/ 	.byte	0x04, 0x2f
        /*0002*/ 	.short	(.L_1 - .L_0)
	.align		4
.L_0:
        /*0004*/ 	.word	index@(triton_poi_fused__softmax_3)
        /*0008*/ 	.word	0x0000000e


	//----- nvinfo : EIATTR_MIN_STACK_SIZE
	.align		4
.L_1:
        /*000c*/ 	.byte	0x04, 0x12
        /*000e*/ 	.short	(.L_3 - .L_2)
	.align		4
.L_2:
        /*0010*/ 	.word	index@(triton_poi_fused__softmax_3)
        /*0014*/ 	.word	0x00000000


	//----- nvinfo : EIATTR_FRAME_SIZE
	.align		4
.L_3:
        /*0018*/ 	.byte	0x04, 0x11
        /*001a*/ 	.short	(.L_5 - .L_4)
	.align		4
.L_4:
        /*001c*/ 	.word	index@(triton_poi_fused__softmax_3)
        /*0020*/ 	.word	0x00000000


	//----- nvinfo : EIATTR_MIN_STACK_SIZE
	.align		4
.L_5:
        /*0024*/ 	.byte	0x04, 0x12
        /*0026*/ 	.short	(.L_7 - .L_6)
	.align		4
.L_6:
        /*0028*/ 	.word	index@(triton_poi_fused__softmax_3)
        /*002c*/ 	.word	0x00000000
.L_7:


//--------------------- .nv.info.triton_poi_fused__softmax_3 --------------------------
	.section	.nv.info.triton_poi_fused__softmax_3,"",@"SHT_CUDA_INFO"
	.sectionflags	@""
	.align	4


	//----- nvinfo : EIATTR_CUDA_API_VERSION
	.align		4
        /*0000*/ 	.byte	0x04, 0x37
        /*0002*/ 	.short	(.L_9 - .L_8)
.L_8:
        /*0004*/ 	.word	0x0000007c


	//----- nvinfo : EIATTR_KPARAM_INFO
	.align		4
.L_9:
        /*0008*/ 	.byte	0x04, 0x17
        /*000a*/ 	.short	(.L_11 - .L_10)
.L_10:
        /*000c*/ 	.word	0x00000000
        /*0010*/ 	.short	0x0002
        /*0012*/ 	.short	0x0010
        /*0014*/ 	.byte	0x00, 0xf0, 0x11, 0x00


	//----- nvinfo : EIATTR_KPARAM_INFO
	.align		4
.L_11:
        /*0018*/ 	.byte	0x04, 0x17
        /*001a*/ 	.short	(.L_13 - .L_12)
.L_12:
        /*001c*/ 	.word	0x00000000
        /*0020*/ 	.short	0x0001
        /*0022*/ 	.short	0x0008
        /*0024*/ 	.byte	0x00, 0xf4, 0x21, 0x00


	//----- nvinfo : EIATTR_KPARAM_INFO
	.align		4
.L_13:
        /*0028*/ 	.byte	0x04, 0x17
        /*002a*/ 	.short	(.L_15 - .L_14)
.L_14:
        /*002c*/ 	.word	0x00000000
        /*0030*/ 	.short	0x0000
        /*0032*/ 	.short	0x0000
        /*0034*/ 	.byte	0x00, 0xf4, 0x21, 0x00


	//----- nvinfo : EIATTR_SPARSE_MMA_MASK
	.align		4
.L_15:
        /*0038*/ 	.byte	0x03, 0x50
        /*003a*/ 	.short	0x0000


	//----- nvinfo : EIATTR_MAXREG_COUNT
	.align		4
        /*003c*/ 	.byte	0x03, 0x1b
        /*003e*/ 	.short	0x00ff


	//----- nvinfo : EIATTR_EXIT_INSTR_OFFSETS
	.align		4
        /*0040*/ 	.byte	0x04, 0x1c
        /*0042*/ 	.short	(.L_17 - .L_16)


	//   ....[0]....
.L_16:
        /*0044*/ 	.word	0x00000280


	//   ....[1]....
        /*0048*/ 	.word	0x000002a0


	//----- nvinfo : EIATTR_REQNTID
	.align		4
.L_17:
        /*004c*/ 	.byte	0x04, 0x10
        /*004e*/ 	.short	(.L_19 - .L_18)
.L_18:
        /*0050*/ 	.word	0x00000080
        /*0054*/ 	.word	0x00000001
        /*0058*/ 	.word	0x00000001


	//----- nvinfo : EIATTR_CBANK_PARAM_SIZE
	.align		4
.L_19:
        /*005c*/ 	.byte	0x03, 0x19
        /*005e*/ 	.short	0x0014


	//----- nvinfo : EIATTR_PARAM_CBANK
	.align		4
        /*0060*/ 	.byte	0x04, 0x0a
        /*0062*/ 	.short	(.L_21 - .L_20)
	.align		4
.L_20:
        /*0064*/ 	.word	index@(.nv.constant0.triton_poi_fused__softmax_3)
        /*0068*/ 	.short	0x0210
        /*006a*/ 	.short	0x0014


	//----- nvinfo : EIATTR_SW_WAR
	.align		4
.L_21:
        /*006c*/ 	.byte	0x04, 0x36
        /*006e*/ 	.short	(.L_23 - .L_22)
.L_22:
        /*0070*/ 	.word	0x00000008
.L_23:


//--------------------- .nv.callgraph             --------------------------
	.section	.nv.callgraph,"",@"SHT_CUDA_CALLGRAPH"
	.align	4
	.sectionentsize	8
	.align		4
        /*0000*/ 	.word	0x00000000
	.align		4
        /*0004*/ 	.word	0xffffffff
	.align		4
        /*0008*/ 	.word	0x00000000
	.align		4
        /*000c*/ 	.word	0xfffffffe
	.align		4
        /*0010*/ 	.word	0x00000000
	.align		4
        /*0014*/ 	.word	0xfffffffd
	.align		4
        /*0018*/ 	.word	0x00000000
	.align		4
        /*001c*/ 	.word	0xfffffffc


//--------------------- .text.triton_poi_fused__softmax_3 --------------------------
	.section	.text.triton_poi_fused__softmax_3,"ax",@progbits
	.align	128
        .global         triton_poi_fused__softmax_3
        .type           triton_poi_fused__softmax_3,@function
        .size           triton_poi_fused__softmax_3,(.L_x_1 - triton_poi_fused__softmax_3)
        .other          triton_poi_fused__softmax_3,@"STO_CUDA_ENTRY STV_DEFAULT"
triton_poi_fused__softmax_3:
.text.triton_poi_fused__softmax_3:
[----:B------:R-:W0:Y:S02]  /*0000*/  LDC R1, c[0x0][0x28] ;  /* 0x00000a00ff017b82 */ /* 0x000e240000000800 */
[----:B------:R-:W1:Y:S01]  /*0010*/  S2R R0, SR_TID.X ;  /* 0x0000000000007919 */ /* 0x000e620000002100 */
[----:B------:R-:W2:Y:S01]  /*0020*/  LDC.64 R2, c[0x0][0x210] ;  /* 0x00008400ff027b82 */ /* 0x000ea20000000a00 */
[----:B------:R-:W-:Y:S01]  /*0030*/  IMAD.MOV.U32 R11, RZ, RZ, RZ ;  /* 0x000000ffff0b7224 */ /* 0x000fe200078e00ff */
[----:B------:R-:W-:Y:S01]  /*0040*/  ULDC.64 UR4, c[0x0][0x208] ;  /* 0x0000820000047ab9 */ /* 0x000fe20000000a00 */
[----:B------:R-:W3:Y:S01]  /*0050*/  S2R R7, SR_CTAID.X ;  /* 0x0000000000077919 */ /* 0x000ee20000002500 */
[----:B------:R-:W-:Y:S01]  /*0060*/  IMAD.MOV.U32 R6, RZ, RZ, RZ ;  /* 0x000000ffff067224 */ /* 0x000fe200078e00ff */
[----:B-1----:R-:W-:Y:S02]  /*0070*/  LOP3.LUT R0, R0, 0x7f, RZ, 0xc0, !PT ;  /* 0x0000007f00007812 */ /* 0x002fe400078ec0ff */
[----:B---3--:R-:W-:-:S03]  /*0080*/  SHF.R.S32.HI R4, RZ, 0x18, R7 ;  /* 0x00000018ff047819 */ /* 0x008fc60000011407 */
[----:B------:R-:W-:Y:S01]  /*0090*/  IMAD R7, R7, 0x80, R0 ;  /* 0x0000008007077824 */ /* 0x000fe200078e0200 */
[----:B------:R-:W-:-:S04]  /*00a0*/  SGXT R0, R4, 0x1 ;  /* 0x000000010400781a */ /* 0x000fc80000000200 */
[----:B------:R-:W-:Y:S02]  /*00b0*/  ISETP.GE.AND P0, PT, R7, 0x100, PT ;  /* 0x000001000700780c */ /* 0x000fe40003f06270 */
[----:B------:R-:W-:-:S04]  /*00c0*/  LEA.HI R0, R0, R7, RZ, 0x2 ;  /* 0x0000000700007211 */ /* 0x000fc800078f10ff */
[----:B------:R-:W-:-:S05]  /*00d0*/  LOP3.LUT R5, R0, 0xfffffffc, RZ, 0xc0, !PT ;  /* 0xfffffffc00057812 */ /* 0x000fca00078ec0ff */
[----:B--2---:R-:W-:-:S05]  /*00e0*/  IMAD.WIDE R4, R5, 0x4, R2 ;  /* 0x0000000405047825 */ /* 0x004fca00078e0202 */
[----:B------:R-:W2:Y:S01]  /*00f0*/  @!P0 LDG.E.EL R11, desc[UR4][R4.64] ;  /* 0x00000004040b8981 */ /* 0x000ea2000c2e1900 */
[----:B------:R-:W-:-:S03]  /*0100*/  CS2R R8, SRZ ;  /* 0x0000000000087805 */ /* 0x000fc6000001ff00 */
[----:B------:R-:W3:Y:S04]  /*0110*/  @!P0 LDG.E.EL R6, desc[UR4][R4.64+0x4] ;  /* 0x0000040404068981 */ /* 0x000ee8000c2e1900 */
[----:B------:R-:W4:Y:S04]  /*0120*/  @!P0 LDG.E.EL R8, desc[UR4][R4.64+0x8] ;  /* 0x0000080404088981 */ /* 0x000f28000c2e1900 */
[----:B------:R-:W5:Y:S01]  /*0130*/  @!P0 LDG.E.EL R9, desc[UR4][R4.64+0xc] ;  /* 0x00000c0404098981 */ /* 0x000f62000c2e1900 */
[----:B------:R-:W-:Y:S02]  /*0140*/  IMAD.MOV.U32 R0, RZ, RZ, RZ ;  /* 0x000000ffff007224 */ /* 0x000fe400078e00ff */
[----:B------:R-:W-:-:S05]  /*0150*/  IMAD.WIDE R2, R7, 0x4, R2 ;  /* 0x0000000407027825 */ /* 0x000fca00078e0202 */
[----:B------:R1:W5:Y:S02]  /*0160*/  @!P0 LDG.E R0, desc[UR4][R2.64] ;  /* 0x0000000402008981 */ /* 0x000364000c1e1900 */
[----:B-1----:R-:W1:Y:S02]  /*0170*/  LDC.64 R2, c[0x0][0x218] ;  /* 0x00008600ff027b82 */ /* 0x002e640000000a00 */
[----:B-1----:R-:W-:Y:S01]  /*0180*/  IMAD.WIDE R2, R7, 0x4, R2 ;  /* 0x0000000407027825 */ /* 0x002fe200078e0202 */
[C---:B--2---:R-:W-:Y:S02]  /*0190*/  FSETP.NAN.AND P2, PT, R11.reuse, R11, PT ;  /* 0x0000000b0b00720b */ /* 0x044fe40003f48000 */
[----:B---3--:R-:W-:-:S11]  /*01a0*/  FSETP.GT.AND P1, PT, R11, R6, PT ;  /* 0x000000060b00720b */ /* 0x008fd60003f24000 */
[----:B------:R-:W-:-:S04]  /*01b0*/  @!P2 FSEL R11, R11, R6, P1 ;  /* 0x000000060b0ba208 */ /* 0x000fc80000800000 */
[C---:B----4-:R-:W-:Y:S02]  /*01c0*/  FSETP.GT.AND P1, PT, R11.reuse, R8, PT ;  /* 0x000000080b00720b */ /* 0x050fe40003f24000 */
[----:B------:R-:W-:-:S11]  /*01d0*/  FSETP.NAN.AND P2, PT, R11, R11, PT ;  /* 0x0000000b0b00720b */ /* 0x000fd60003f48000 */
[----:B------:R-:W-:-:S04]  /*01e0*/  @!P1 FSEL R11, R11, R8, P2 ;  /* 0x000000080b0b9208 */ /* 0x000fc80001000000 */
[C---:B-----5:R-:W-:Y:S02]  /*01f0*/  FSETP.GT.AND P1, PT, R11.reuse, R9, PT ;  /* 0x000000090b00720b */ /* 0x060fe40003f24000 */
[----:B------:R-:W-:-:S11]  /*0200*/  FSETP.NAN.AND P2, PT, R11, R11, PT ;  /* 0x0000000b0b00720b */ /* 0x000fd60003f48000 */
[----:B------:R-:W-:-:S05]  /*0210*/  @!P1 FSEL R11, R11, R9, P2 ;  /* 0x000000090b0b9208 */ /* 0x000fca0001000000 */
[----:B------:R-:W-:-:S04]  /*0220*/  FADD R0, -R11, R0 ;  /* 0x000000000b007221 */ /* 0x000fc80000000100 */
[----:B------:R-:W-:-:S05]  /*0230*/  FMUL R0, R0, 1.4426950216293334961 ;  /* 0x3fb8aa3b00007820 */ /* 0x000fca0000400000 */
[----:B------:R-:W-:-:S13]  /*0240*/  FSETP.GEU.AND P1, PT, R0, -126, PT ;  /* 0xc2fc00000000780b */ /* 0x000fda0003f2e000 */
[----:B------:R-:W-:-:S04]  /*0250*/  @!P1 FMUL R0, R0, 0.5 ;  /* 0x3f00000000009820 */ /* 0x000fc80000400000 */
[----:B------:R-:W1:Y:S02]  /*0260*/  MUFU.EX2 R5, R0 ;  /* 0x0000000000057308 */ /* 0x000e640000000800 */
[----:B-1----:R-:W-:Y:S01]  /*0270*/  @!P1 FMUL R5, R5, R5 ;  /* 0x0000000505059220 */ /* 0x002fe20000400000 */
[----:B------:R-:W-:Y:S06]  /*0280*/  @P0 EXIT ;  /* 0x000000000000094d */ /* 0x000fec0003800000 */
[----:B------:R-:W-:Y:S01]  /*0290*/  STG.E desc[UR4][R2.64], R5 ;  /* 0x0000000502007986 */ /* 0x000fe2000c101904 */
[----:B------:R-:W-:Y:S05]  /*02a0*/  EXIT ;  /* 0x000000000000794d */ /* 0x000fea0003800000 */
.L_x_0:
[----:B------:R-:W-:-:S00]  /*02b0*/  BRA `(.L_x_0) ;  /* 0xfffffffc00fc7947 */ /* 0x000fc0000383ffff */
[----:B------:R-:W-:-:S00]  /*02c0*/  NOP ;  /* 0x0000000000007918 */ /* 0x000fc00000000000 */
        /* <DEDUP_REMOVED lines=11> */
.L_x_1:


//--------------------- .nv.constant0.triton_poi_fused__softmax_3 --------------------------
	.section	.nv.constant0.triton_poi_fused__softmax_3,"a",@progbits
	.sectionflags	@""
	.align	4
.nv.constant0.triton_poi_fused__softmax_3:
	.zero		548
